//
// Generated by NVIDIA NVVM Compiler
//
// Compiler Build ID: CL-36424714
// Cuda compilation tools, release 13.0, V13.0.88
// Based on NVVM 20.0.0
//

.version 9.0
.target sm_100
.address_size 64

	// .globl	_Z12reduceKernelPim
.global .align 1 .b8 _ZN34_INTERNAL_5cdcab0f_4_k_cu_e5025d784cuda3std3__45__cpo5beginE[1];
.global .align 1 .b8 _ZN34_INTERNAL_5cdcab0f_4_k_cu_e5025d784cuda3std3__45__cpo3endE[1];
.global .align 1 .b8 _ZN34_INTERNAL_5cdcab0f_4_k_cu_e5025d784cuda3std3__45__cpo6cbeginE[1];
.global .align 1 .b8 _ZN34_INTERNAL_5cdcab0f_4_k_cu_e5025d784cuda3std3__45__cpo4cendE[1];
.global .align 1 .b8 _ZN34_INTERNAL_5cdcab0f_4_k_cu_e5025d784cuda3std3__45__cpo6rbeginE[1];
.global .align 1 .b8 _ZN34_INTERNAL_5cdcab0f_4_k_cu_e5025d784cuda3std3__45__cpo4rendE[1];
.global .align 1 .b8 _ZN34_INTERNAL_5cdcab0f_4_k_cu_e5025d784cuda3std3__45__cpo7crbeginE[1];
.global .align 1 .b8 _ZN34_INTERNAL_5cdcab0f_4_k_cu_e5025d784cuda3std3__45__cpo5crendE[1];
.global .align 1 .b8 _ZN34_INTERNAL_5cdcab0f_4_k_cu_e5025d784cuda3std3__436_GLOBAL__N__5cdcab0f_4_k_cu_e5025d786ignoreE[1];
.global .align 1 .b8 _ZN34_INTERNAL_5cdcab0f_4_k_cu_e5025d784cuda3std3__419piecewise_constructE[1];
.global .align 1 .b8 _ZN34_INTERNAL_5cdcab0f_4_k_cu_e5025d784cuda3std3__48in_placeE[1];
.global .align 1 .b8 _ZN34_INTERNAL_5cdcab0f_4_k_cu_e5025d784cuda3std3__420unreachable_sentinelE[1];
.global .align 1 .b8 _ZN34_INTERNAL_5cdcab0f_4_k_cu_e5025d784cuda3std3__47nulloptE[1];
.global .align 1 .b8 _ZN34_INTERNAL_5cdcab0f_4_k_cu_e5025d784cuda3std3__48unexpectE[1];
.global .align 1 .b8 _ZN34_INTERNAL_5cdcab0f_4_k_cu_e5025d784cuda3std6ranges3__45__cpo4swapE[1];
.global .align 1 .b8 _ZN34_INTERNAL_5cdcab0f_4_k_cu_e5025d784cuda3std6ranges3__45__cpo9iter_moveE[1];
.global .align 1 .b8 _ZN34_INTERNAL_5cdcab0f_4_k_cu_e5025d784cuda3std6ranges3__45__cpo5beginE[1];
.global .align 1 .b8 _ZN34_INTERNAL_5cdcab0f_4_k_cu_e5025d784cuda3std6ranges3__45__cpo3endE[1];
.global .align 1 .b8 _ZN34_INTERNAL_5cdcab0f_4_k_cu_e5025d784cuda3std6ranges3__45__cpo6cbeginE[1];
.global .align 1 .b8 _ZN34_INTERNAL_5cdcab0f_4_k_cu_e5025d784cuda3std6ranges3__45__cpo4cendE[1];
.global .align 1 .b8 _ZN34_INTERNAL_5cdcab0f_4_k_cu_e5025d784cuda3std6ranges3__45__cpo7advanceE[1];
.global .align 1 .b8 _ZN34_INTERNAL_5cdcab0f_4_k_cu_e5025d784cuda3std6ranges3__45__cpo9iter_swapE[1];
.global .align 1 .b8 _ZN34_INTERNAL_5cdcab0f_4_k_cu_e5025d784cuda3std6ranges3__45__cpo4nextE[1];
.global .align 1 .b8 _ZN34_INTERNAL_5cdcab0f_4_k_cu_e5025d784cuda3std6ranges3__45__cpo4prevE[1];
.global .align 1 .b8 _ZN34_INTERNAL_5cdcab0f_4_k_cu_e5025d784cuda3std6ranges3__45__cpo4dataE[1];
.global .align 1 .b8 _ZN34_INTERNAL_5cdcab0f_4_k_cu_e5025d784cuda3std6ranges3__45__cpo5cdataE[1];
.global .align 1 .b8 _ZN34_INTERNAL_5cdcab0f_4_k_cu_e5025d784cuda3std6ranges3__45__cpo4sizeE[1];
.global .align 1 .b8 _ZN34_INTERNAL_5cdcab0f_4_k_cu_e5025d784cuda3std6ranges3__45__cpo5ssizeE[1];
.global .align 1 .b8 _ZN34_INTERNAL_5cdcab0f_4_k_cu_e5025d784cuda3std6ranges3__45__cpo8distanceE[1];
.global .align 1 .b8 _ZN34_INTERNAL_5cdcab0f_4_k_cu_e5025d786thrust24THRUST_300001_SM_1000_NS8cuda_cub3parE[1];
.global .align 1 .b8 _ZN34_INTERNAL_5cdcab0f_4_k_cu_e5025d786thrust24THRUST_300001_SM_1000_NS8cuda_cub10par_nosyncE[1];
.global .align 1 .b8 _ZN34_INTERNAL_5cdcab0f_4_k_cu_e5025d786thrust24THRUST_300001_SM_1000_NS6system6detail10sequential3seqE[1];
.global .align 1 .b8 _ZN34_INTERNAL_5cdcab0f_4_k_cu_e5025d786thrust24THRUST_300001_SM_1000_NS12placeholders2_1E[1];
.global .align 1 .b8 _ZN34_INTERNAL_5cdcab0f_4_k_cu_e5025d786thrust24THRUST_300001_SM_1000_NS12placeholders2_2E[1];
.global .align 1 .b8 _ZN34_INTERNAL_5cdcab0f_4_k_cu_e5025d786thrust24THRUST_300001_SM_1000_NS12placeholders2_3E[1];
.global .align 1 .b8 _ZN34_INTERNAL_5cdcab0f_4_k_cu_e5025d786thrust24THRUST_300001_SM_1000_NS12placeholders2_4E[1];
.global .align 1 .b8 _ZN34_INTERNAL_5cdcab0f_4_k_cu_e5025d786thrust24THRUST_300001_SM_1000_NS12placeholders2_5E[1];
.global .align 1 .b8 _ZN34_INTERNAL_5cdcab0f_4_k_cu_e5025d786thrust24THRUST_300001_SM_1000_NS12placeholders2_6E[1];
.global .align 1 .b8 _ZN34_INTERNAL_5cdcab0f_4_k_cu_e5025d786thrust24THRUST_300001_SM_1000_NS12placeholders2_7E[1];
.global .align 1 .b8 _ZN34_INTERNAL_5cdcab0f_4_k_cu_e5025d786thrust24THRUST_300001_SM_1000_NS12placeholders2_8E[1];
.global .align 1 .b8 _ZN34_INTERNAL_5cdcab0f_4_k_cu_e5025d786thrust24THRUST_300001_SM_1000_NS12placeholders2_9E[1];
.global .align 1 .b8 _ZN34_INTERNAL_5cdcab0f_4_k_cu_e5025d786thrust24THRUST_300001_SM_1000_NS12placeholders3_10E[1];
.global .align 1 .b8 _ZN34_INTERNAL_5cdcab0f_4_k_cu_e5025d786thrust24THRUST_300001_SM_1000_NS3seqE[1];
.extern .shared .align 16 .b8 cache[];

.visible .entry _Z12reduceKernelPim(
	.param .u64 .ptr .align 1 _Z12reduceKernelPim_param_0,
	.param .u64 _Z12reduceKernelPim_param_1
)
{
	.reg .pred 	%p<11>;
	.reg .b32 	%r<58>;
	.reg .b64 	%rd<12>;

	ld.param.u64 	%rd5, [_Z12reduceKernelPim_param_0];
	ld.param.u64 	%rd4, [_Z12reduceKernelPim_param_1];
	cvta.to.global.u64 	%rd1, %rd5;
	mov.u32 	%r1, %ntid.x;
	mov.u32 	%r2, %ctaid.x;
	mov.u32 	%r3, %tid.x;
	mad.lo.s32 	%r25, %r1, %r2, %r3;
	shr.u32 	%r56, %r1, 5;
	cvt.u64.u32 	%rd2, %r25;
	setp.le.u64 	%p1, %rd4, %rd2;
	mov.b32 	%r54, 2147483647;
	@%p1 bra 	$L__BB0_2;
	shl.b64 	%rd6, %rd2, 2;
	add.s64 	%rd7, %rd1, %rd6;
	ld.global.u32 	%r54, [%rd7];
$L__BB0_2:
	cvt.u32.u64 	%r26, %rd2;
	mov.u32 	%r27, %nctaid.x;
	mad.lo.s32 	%r28, %r1, %r27, %r26;
	cvt.u64.u32 	%rd3, %r28;
	setp.le.u64 	%p2, %rd4, %rd3;
	@%p2 bra 	$L__BB0_4;
	shl.b64 	%rd8, %rd3, 2;
	add.s64 	%rd9, %rd1, %rd8;
	ld.global.u32 	%r29, [%rd9];
	min.s32 	%r54, %r54, %r29;
$L__BB0_4:
	cvt.u32.u64 	%r9, %rd4;
	setp.lt.s32 	%p3, %r9, 2;
	@%p3 bra 	$L__BB0_7;
	min.u32 	%r52, %r9, 32;
$L__BB0_6:
	shr.u32 	%r13, %r52, 1;
	shfl.sync.down.b32	%r30|%p4, %r54, %r13, 31, -1;
	min.s32 	%r54, %r54, %r30;
	setp.gt.u32 	%p5, %r52, 3;
	mov.u32 	%r52, %r13;
	@%p5 bra 	$L__BB0_6;
$L__BB0_7:
	and.b32  	%r31, %r3, 31;
	setp.ne.s32 	%p6, %r31, 0;
	@%p6 bra 	$L__BB0_9;
	shr.u32 	%r32, %r3, 3;
	and.b32  	%r33, %r32, 124;
	mov.u32 	%r34, cache;
	add.s32 	%r35, %r34, %r33;
	st.shared.u32 	[%r35], %r54;
$L__BB0_9:
	shr.u32 	%r36, %r1, 6;
	sub.s32 	%r55, %r56, %r36;
	setp.ge.u32 	%p7, %r3, %r55;
	@%p7 bra 	$L__BB0_16;
	bar.sync 	0;
	shl.b32 	%r37, %r3, 2;
	mov.u32 	%r38, cache;
	add.s32 	%r17, %r38, %r37;
$L__BB0_11:
	mov.u32 	%r18, %r55;
	ld.shared.u32 	%r20, [%r17];
	add.s32 	%r40, %r18, %r3;
	setp.ge.u32 	%p8, %r40, %r56;
	mov.b32 	%r57, 2147483647;
	@%p8 bra 	$L__BB0_13;
	shl.b32 	%r41, %r18, 2;
	add.s32 	%r42, %r17, %r41;
	ld.shared.u32 	%r57, [%r42];
$L__BB0_13:
	min.s32 	%r43, %r20, %r57;
	st.shared.u32 	[%r17], %r43;
	setp.eq.s32 	%p9, %r18, 1;
	@%p9 bra 	$L__BB0_15;
	bar.sync 	0;
	shr.u32 	%r44, %r18, 31;
	add.s32 	%r45, %r18, %r44;
	and.b32  	%r46, %r45, -2;
	sub.s32 	%r47, %r18, %r46;
	shr.s32 	%r48, %r45, 1;
	add.s32 	%r55, %r48, %r47;
	setp.lt.u32 	%p10, %r3, %r55;
	mov.u32 	%r56, %r18;
	@%p10 bra 	$L__BB0_11;
	bra.uni 	$L__BB0_16;
$L__BB0_15:
	ld.shared.u32 	%r49, [cache];
	mul.wide.u32 	%rd10, %r2, 4;
	add.s64 	%rd11, %rd1, %rd10;
	st.global.u32 	[%rd11], %r49;
$L__BB0_16:
	ret;

}
	// .globl	_ZN3cub18CUB_300001_SM_10006detail11EmptyKernelIvEEvv
.visible .entry _ZN3cub18CUB_300001_SM_10006detail11EmptyKernelIvEEvv()
{


	ret;

}


// ===== COMPILED SASS (sm_100) =====

	.target	sm_100

	.elftype	@"ET_EXEC"


//--------------------- .note.nv.tkinfo           --------------------------
	.section	.note.nv.tkinfo,"",@"SHT_NOTE"
	.sectionflags	@"SHF_NOTE_NV_TKINFO"
	.tkinfo
        /*0018*/ 	.word	0x00000002
        /*0030*/ 	.string	""
        /*0030*/ 	.string	"ptxas"
        /*0030*/ 	.string	"Cuda compilation tools, release 13.0, V13.0.88"
        /*0030*/ 	.string	"Build cuda_13.0.r13.0/compiler.36424714_0"
        /*0030*/ 	.string	"-arch sm_100 -m 64 "



//--------------------- .note.nv.cuinfo           --------------------------
	.section	.note.nv.cuinfo,"",@"SHT_NOTE"
	.sectionflags	@"SHF_NOTE_NV_CUINFO"
        /*0018*/ 	.short	0x0002
        /*001a*/ 	.short	0x0064
        /*001c*/ 	.short	0x0082
	.zero		2


//--------------------- .nv.info                  --------------------------
	.section	.nv.info,"",@"SHT_CUDA_INFO"
	.align	4


	//----- nvinfo : EIATTR_REGCOUNT
	.align		4
        /*0000*/ 	.byte	0x04, 0x2f
        /*0002*/ 	.short	(.L_44 - .L_43)
	.align		4
.L_43:
        /*0004*/ 	.word	index@(_Z12reduceKernelPim)
        /*0008*/ 	.word	0x0000000d


	//----- nvinfo : EIATTR_FRAME_SIZE
	.align		4
.L_44:
        /*000c*/ 	.byte	0x04, 0x11
        /*000e*/ 	.short	(.L_46 - .L_45)
	.align		4
.L_45:
        /*0010*/ 	.word	index@(_Z12reduceKernelPim)
        /*0014*/ 	.word	0x00000000


	//----- nvinfo : EIATTR_REGCOUNT
	.align		4
.L_46:
        /*0018*/ 	.byte	0x04, 0x2f
        /*001a*/ 	.short	(.L_48 - .L_47)
	.align		4
.L_47:
        /*001c*/ 	.word	index@(_ZN3cub18CUB_300001_SM_10006detail11EmptyKernelIvEEvv)
        /*0020*/ 	.word	0x00000004


	//----- nvinfo : EIATTR_FRAME_SIZE
	.align		4
.L_48:
        /*0024*/ 	.byte	0x04, 0x11
        /*0026*/ 	.short	(.L_50 - .L_49)
	.align		4
.L_49:
        /*0028*/ 	.word	index@(_ZN3cub18CUB_300001_SM_10006detail11EmptyKernelIvEEvv)
        /*002c*/ 	.word	0x00000000


	//----- nvinfo : EIATTR_MIN_STACK_SIZE
	.align		4
.L_50:
        /*0030*/ 	.byte	0x04, 0x12
        /*0032*/ 	.short	(.L_52 - .L_51)
	.align		4
.L_51:
        /*0034*/ 	.word	index@(_ZN3cub18CUB_300001_SM_10006detail11EmptyKernelIvEEvv)
        /*0038*/ 	.word	0x00000000


	//----- nvinfo : EIATTR_MIN_STACK_SIZE
	.align		4
.L_52:
        /*003c*/ 	.byte	0x04, 0x12
        /*003e*/ 	.short	(.L_54 - .L_53)
	.align		4
.L_53:
        /*0040*/ 	.word	index@(_Z12reduceKernelPim)
        /*0044*/ 	.word	0x00000000
.L_54:


//--------------------- .nv.compat                --------------------------
	.section	.nv.compat,"",@"SHT_CUDA_COMPAT_INFO"
	.align	4
        /*0000*/ 	.byte	0x02, 0x09, 0x00, 0x00, 0x02, 0x02, 0x01, 0x00, 0x02, 0x05, 0x05, 0x00, 0x03, 0x07, 0x01, 0x01
        /*0010*/ 	.byte	0x02, 0x03, 0x00, 0x00, 0x02, 0x06, 0x01, 0x00, 0x04, 0x0b, 0x08, 0x00, 0x09, 0x00, 0x00, 0x00
        /*0020*/ 	.byte	0x00, 0x00, 0x00, 0x00


//--------------------- .nv.info._ZN3cub18CUB_300001_SM_10006detail11EmptyKernelIvEEvv --------------------------
	.section	.nv.info._ZN3cub18CUB_300001_SM_10006detail11EmptyKernelIvEEvv,"",@"SHT_CUDA_INFO"
	.sectionflags	@""
	.align	4


	//----- nvinfo : EIATTR_CUDA_API_VERSION
	.align		4
        /*0000*/ 	.byte	0x04, 0x37
        /*0002*/ 	.short	(.L_56 - .L_55)
.L_55:
        /*0004*/ 	.word	0x00000082


	//----- nvinfo : EIATTR_SPARSE_MMA_MASK
	.align		4
.L_56:
        /*0008*/ 	.byte	0x03, 0x50
        /*000a*/ 	.short	0x0000


	//----- nvinfo : EIATTR_MAXREG_COUNT
	.align		4
        /*000c*/ 	.byte	0x03, 0x1b
        /*000e*/ 	.short	0x00ff


	//----- nvinfo : EIATTR_MERCURY_ISA_VERSION
	.align		4
        /*0010*/ 	.byte	0x03, 0x5f
        /*0012*/ 	.short	0x0101


	//----- nvinfo : EIATTR_VRC_CTA_INIT_COUNT
	.align		4
        /*0014*/ 	.byte	0x02, 0x4a
	.zero		1
	.zero		1


	//----- nvinfo : EIATTR_EXIT_INSTR_OFFSETS
	.align		4
        /*0018*/ 	.byte	0x04, 0x1c
        /*001a*/ 	.short	(.L_58 - .L_57)


	//   ....[0]....
.L_57:
        /*001c*/ 	.word	0x00000010


	//----- nvinfo : EIATTR_SW_WAR
	.align		4
.L_58:
        /*0020*/ 	.byte	0x04, 0x36
        /*0022*/ 	.short	(.L_60 - .L_59)
.L_59:
        /*0024*/ 	.word	0x00000008
.L_60:


//--------------------- .nv.info._Z12reduceKernelPim --------------------------
	.section	.nv.info._Z12reduceKernelPim,"",@"SHT_CUDA_INFO"
	.sectionflags	@""
	.align	4


	//----- nvinfo : EIATTR_CUDA_API_VERSION
	.align		4
        /*0000*/ 	.byte	0x04, 0x37
        /*0002*/ 	.short	(.L_62 - .L_61)
.L_61:
        /*0004*/ 	.word	0x00000082


	//----- nvinfo : EIATTR_KPARAM_INFO
	.align		4
.L_62:
        /*0008*/ 	.byte	0x04, 0x17
        /*000a*/ 	.short	(.L_64 - .L_63)
.L_63:
        /*000c*/ 	.word	0x00000000
        /*0010*/ 	.short	0x0001
        /*0012*/ 	.short	0x0008
        /*0014*/ 	.byte	0x00, 0xf0, 0x21, 0x00


	//----- nvinfo : EIATTR_KPARAM_INFO
	.align		4
.L_64:
        /*0018*/ 	.byte	0x04, 0x17
        /*001a*/ 	.short	(.L_66 - .L_65)
.L_65:
        /*001c*/ 	.word	0x00000000
        /*0020*/ 	.short	0x0000
        /*0022*/ 	.short	0x0000
        /*0024*/ 	.byte	0x00, 0xf5, 0x21, 0x00


	//----- nvinfo : EIATTR_SPARSE_MMA_MASK
	.align		4
.L_66:
        /*0028*/ 	.byte	0x03, 0x50
        /*002a*/ 	.short	0x0000


	//----- nvinfo : EIATTR_MAXREG_COUNT
	.align		4
        /*002c*/ 	.byte	0x03, 0x1b
        /*002e*/ 	.short	0x00ff


	//----- nvinfo : EIATTR_NUM_BARRIERS
	.align		4
        /*0030*/ 	.byte	0x02, 0x4c
        /*0032*/ 	.byte	0x01
	.zero		1


	//----- nvinfo : EIATTR_MERCURY_ISA_VERSION
	.align		4
        /*0034*/ 	.byte	0x03, 0x5f
        /*0036*/ 	.short	0x0101


	//----- nvinfo : EIATTR_COOP_GROUP_MASK_REGIDS
	.align		4
        /*0038*/ 	.byte	0x04, 0x29
        /*003a*/ 	.short	(.L_68 - .L_67)


	//   ....[0]....
.L_67:
        /*003c*/ 	.word	0xffffffff


	//----- nvinfo : EIATTR_COOP_GROUP_INSTR_OFFSETS
	.align		4
.L_68:
        /*0040*/ 	.byte	0x04, 0x28
        /*0042*/ 	.short	(.L_70 - .L_69)


	//   ....[0]....
.L_69:
        /*0044*/ 	.word	0x00000220


	//----- nvinfo : EIATTR_VRC_CTA_INIT_COUNT
	.align		4
.L_70:
        /*0048*/ 	.byte	0x02, 0x4a
	.zero		1
	.zero		1


	//----- nvinfo : EIATTR_EXIT_INSTR_OFFSETS
	.align		4
        /*004c*/ 	.byte	0x04, 0x1c
        /*004e*/ 	.short	(.L_72 - .L_71)


	//   ....[0]....
.L_71:
        /*0050*/ 	.word	0x000002f0


	//   ....[1]....
        /*0054*/ 	.word	0x00000490


	//   ....[2]....
        /*0058*/ 	.word	0x00000510


	//----- nvinfo : EIATTR_CRS_STACK_SIZE
	.align		4
.L_72:
        /*005c*/ 	.byte	0x04, 0x1e
        /*005e*/ 	.short	(.L_74 - .L_73)
.L_73:
        /*0060*/ 	.word	0x00000000


	//----- nvinfo : EIATTR_CBANK_PARAM_SIZE
	.align		4
.L_74:
        /*0064*/ 	.byte	0x03, 0x19
        /*0066*/ 	.short	0x0010


	//----- nvinfo : EIATTR_PARAM_CBANK
	.align		4
        /*0068*/ 	.byte	0x04, 0x0a
        /*006a*/ 	.short	(.L_76 - .L_75)
	.align		4
.L_75:
        /*006c*/ 	.word	index@(.nv.constant0._Z12reduceKernelPim)
        /*0070*/ 	.short	0x0380
        /*0072*/ 	.short	0x0010


	//----- nvinfo : EIATTR_SW_WAR
	.align		4
.L_76:
        /*0074*/ 	.byte	0x04, 0x36
        /*0076*/ 	.short	(.L_78 - .L_77)
.L_77:
        /*0078*/ 	.word	0x00000008
.L_78:


//--------------------- .nv.callgraph             --------------------------
	.section	.nv.callgraph,"",@"SHT_CUDA_CALLGRAPH"
	.align	4
	.sectionentsize	8
	.align		4
        /*0000*/ 	.word	0x00000000
	.align		4
        /*0004*/ 	.word	0xffffffff
	.align		4
        /*0008*/ 	.word	0x00000000
	.align		4
        /*000c*/ 	.word	0xfffffffe
	.align		4
        /*0010*/ 	.word	0x00000000
	.align		4
        /*0014*/ 	.word	0xfffffffd
	.align		4
        /*0018*/ 	.word	0x00000000
	.align		4
        /*001c*/ 	.word	0xfffffffc


//--------------------- .nv.constant4             --------------------------
	.section	.nv.constant4,"a",@progbits
	.align	8
	.align		8
.nv.constant4:
        /*0000*/ 	.dword	_ZN34_INTERNAL_5cdcab0f_4_k_cu_e5025d784cuda3std3__45__cpo5beginE
	.align		8
        /*0008*/ 	.dword	_ZN34_INTERNAL_5cdcab0f_4_k_cu_e5025d784cuda3std3__45__cpo3endE
	.align		8
        /*0010*/ 	.dword	_ZN34_INTERNAL_5cdcab0f_4_k_cu_e5025d784cuda3std3__45__cpo6cbeginE
	.align		8
        /*0018*/ 	.dword	_ZN34_INTERNAL_5cdcab0f_4_k_cu_e5025d784cuda3std3__45__cpo4cendE
	.align		8
        /*0020*/ 	.dword	_ZN34_INTERNAL_5cdcab0f_4_k_cu_e5025d784cuda3std3__45__cpo6rbeginE
	.align		8
        /*0028*/ 	.dword	_ZN34_INTERNAL_5cdcab0f_4_k_cu_e5025d784cuda3std3__45__cpo4rendE
	.align		8
        /*0030*/ 	.dword	_ZN34_INTERNAL_5cdcab0f_4_k_cu_e5025d784cuda3std3__45__cpo7crbeginE
	.align		8
        /*0038*/ 	.dword	_ZN34_INTERNAL_5cdcab0f_4_k_cu_e5025d784cuda3std3__45__cpo5crendE
	.align		8
        /*0040*/ 	.dword	_ZN34_INTERNAL_5cdcab0f_4_k_cu_e5025d784cuda3std3__436_GLOBAL__N__5cdcab0f_4_k_cu_e5025d786ignoreE
	.align		8
        /*0048*/ 	.dword	_ZN34_INTERNAL_5cdcab0f_4_k_cu_e5025d784cuda3std3__419piecewise_constructE
	.align		8
        /*0050*/ 	.dword	_ZN34_INTERNAL_5cdcab0f_4_k_cu_e5025d784cuda3std3__48in_placeE
	.align		8
        /*0058*/ 	.dword	_ZN34_INTERNAL_5cdcab0f_4_k_cu_e5025d784cuda3std3__420unreachable_sentinelE
	.align		8
        /*0060*/ 	.dword	_ZN34_INTERNAL_5cdcab0f_4_k_cu_e5025d784cuda3std3__47nulloptE
	.align		8
        /*0068*/ 	.dword	_ZN34_INTERNAL_5cdcab0f_4_k_cu_e5025d784cuda3std3__48unexpectE
	.align		8
        /*0070*/ 	.dword	_ZN34_INTERNAL_5cdcab0f_4_k_cu_e5025d784cuda3std6ranges3__45__cpo4swapE
	.align		8
        /*0078*/ 	.dword	_ZN34_INTERNAL_5cdcab0f_4_k_cu_e5025d784cuda3std6ranges3__45__cpo9iter_moveE
	.align		8
        /*0080*/ 	.dword	_ZN34_INTERNAL_5cdcab0f_4_k_cu_e5025d784cuda3std6ranges3__45__cpo5beginE
	.align		8
        /*0088*/ 	.dword	_ZN34_INTERNAL_5cdcab0f_4_k_cu_e5025d784cuda3std6ranges3__45__cpo3endE
	.align		8
        /*0090*/ 	.dword	_ZN34_INTERNAL_5cdcab0f_4_k_cu_e5025d784cuda3std6ranges3__45__cpo6cbeginE
	.align		8
        /*0098*/ 	.dword	_ZN34_INTERNAL_5cdcab0f_4_k_cu_e5025d784cuda3std6ranges3__45__cpo4cendE
	.align		8
        /*00a0*/ 	.dword	_ZN34_INTERNAL_5cdcab0f_4_k_cu_e5025d784cuda3std6ranges3__45__cpo7advanceE
	.align		8
        /*00a8*/ 	.dword	_ZN34_INTERNAL_5cdcab0f_4_k_cu_e5025d784cuda3std6ranges3__45__cpo9iter_swapE
	.align		8
        /*00b0*/ 	.dword	_ZN34_INTERNAL_5cdcab0f_4_k_cu_e5025d784cuda3std6ranges3__45__cpo4nextE
	.align		8
        /*00b8*/ 	.dword	_ZN34_INTERNAL_5cdcab0f_4_k_cu_e5025d784cuda3std6ranges3__45__cpo4prevE
	.align		8
        /*00c0*/ 	.dword	_ZN34_INTERNAL_5cdcab0f_4_k_cu_e5025d784cuda3std6ranges3__45__cpo4dataE
	.align		8
        /*00c8*/ 	.dword	_ZN34_INTERNAL_5cdcab0f_4_k_cu_e5025d784cuda3std6ranges3__45__cpo5cdataE
	.align		8
        /*00d0*/ 	.dword	_ZN34_INTERNAL_5cdcab0f_4_k_cu_e5025d784cuda3std6ranges3__45__cpo4sizeE
	.align		8
        /*00d8*/ 	.dword	_ZN34_INTERNAL_5cdcab0f_4_k_cu_e5025d784cuda3std6ranges3__45__cpo5ssizeE
	.align		8
        /*00e0*/ 	.dword	_ZN34_INTERNAL_5cdcab0f_4_k_cu_e5025d784cuda3std6ranges3__45__cpo8distanceE
	.align		8
        /*00e8*/ 	.dword	_ZN34_INTERNAL_5cdcab0f_4_k_cu_e5025d786thrust24THRUST_300001_SM_1000_NS8cuda_cub3parE
	.align		8
        /*00f0*/ 	.dword	_ZN34_INTERNAL_5cdcab0f_4_k_cu_e5025d786thrust24THRUST_300001_SM_1000_NS8cuda_cub10par_nosyncE
	.align		8
        /*00f8*/ 	.dword	_ZN34_INTERNAL_5cdcab0f_4_k_cu_e5025d786thrust24THRUST_300001_SM_1000_NS6system6detail10sequential3seqE
	.align		8
        /*0100*/ 	.dword	_ZN34_INTERNAL_5cdcab0f_4_k_cu_e5025d786thrust24THRUST_300001_SM_1000_NS12placeholders2_1E
	.align		8
        /*0108*/ 	.dword	_ZN34_INTERNAL_5cdcab0f_4_k_cu_e5025d786thrust24THRUST_300001_SM_1000_NS12placeholders2_2E
	.align		8
        /*0110*/ 	.dword	_ZN34_INTERNAL_5cdcab0f_4_k_cu_e5025d786thrust24THRUST_300001_SM_1000_NS12placeholders2_3E
	.align		8
        /*0118*/ 	.dword	_ZN34_INTERNAL_5cdcab0f_4_k_cu_e5025d786thrust24THRUST_300001_SM_1000_NS12placeholders2_4E
	.align		8
        /*0120*/ 	.dword	_ZN34_INTERNAL_5cdcab0f_4_k_cu_e5025d786thrust24THRUST_300001_SM_1000_NS12placeholders2_5E
	.align		8
        /*0128*/ 	.dword	_ZN34_INTERNAL_5cdcab0f_4_k_cu_e5025d786thrust24THRUST_300001_SM_1000_NS12placeholders2_6E
	.align		8
        /*0130*/ 	.dword	_ZN34_INTERNAL_5cdcab0f_4_k_cu_e5025d786thrust24THRUST_300001_SM_1000_NS12placeholders2_7E
	.align		8
        /*0138*/ 	.dword	_ZN34_INTERNAL_5cdcab0f_4_k_cu_e5025d786thrust24THRUST_300001_SM_1000_NS12placeholders2_8E
	.align		8
        /*0140*/ 	.dword	_ZN34_INTERNAL_5cdcab0f_4_k_cu_e5025d786thrust24THRUST_300001_SM_1000_NS12placeholders2_9E
	.align		8
        /*0148*/ 	.dword	_ZN34_INTERNAL_5cdcab0f_4_k_cu_e5025d786thrust24THRUST_300001_SM_1000_NS12placeholders3_10E
	.align		8
        /*0150*/ 	.dword	_ZN34_INTERNAL_5cdcab0f_4_k_cu_e5025d786thrust24THRUST_300001_SM_1000_NS3seqE


//--------------------- .text._ZN3cub18CUB_300001_SM_10006detail11EmptyKernelIvEEvv --------------------------
	.section	.text._ZN3cub18CUB_300001_SM_10006detail11EmptyKernelIvEEvv,"ax",@progbits
	.align	128
        .global         _ZN3cub18CUB_300001_SM_10006detail11EmptyKernelIvEEvv
        .type           _ZN3cub18CUB_300001_SM_10006detail11EmptyKernelIvEEvv,@function
        .size           _ZN3cub18CUB_300001_SM_10006detail11EmptyKernelIvEEvv,(.L_x_6 - _ZN3cub18CUB_300001_SM_10006detail11EmptyKernelIvEEvv)
        .other          _ZN3cub18CUB_300001_SM_10006detail11EmptyKernelIvEEvv,@"STO_CUDA_ENTRY STV_DEFAULT"
_ZN3cub18CUB_300001_SM_10006detail11EmptyKernelIvEEvv:
.text._ZN3cub18CUB_300001_SM_10006detail11EmptyKernelIvEEvv:
[----:B------:R-:W-:Y:S01]  /*0000*/  LDC R1, c[0x0][0x37c] ;  /* 0x0000df00ff017b82 */ /* 0x000fe20000000800 */
[----:B------:R-:W-:Y:S05]  /*0010*/  EXIT ;  /* 0x000000000000794d */ /* 0x000fea0003800000 */
.L_x_0:
[----:B------:R-:W-:-:S00]  /*0020*/  BRA `(.L_x_0) ;  /* 0xfffffffc00fc7947 */ /* 0x000fc0000383ffff */
[----:B------:R-:W-:-:S00]  /*0030*/  NOP ;  /* 0x0000000000007918 */ /* 0x000fc00000000000 */
        /* <DEDUP_REMOVED lines=12> */
.L_x_6:


//--------------------- .text._Z12reduceKernelPim --------------------------
	.section	.text._Z12reduceKernelPim,"ax",@progbits
	.align	128
        .global         _Z12reduceKernelPim
        .type           _Z12reduceKernelPim,@function
        .size           _Z12reduceKernelPim,(.L_x_7 - _Z12reduceKernelPim)
        .other          _Z12reduceKernelPim,@"STO_CUDA_ENTRY STV_DEFAULT"
_Z12reduceKernelPim:
.text._Z12reduceKernelPim:
[----:B------:R-:W-:Y:S01]  /*0000*/  LDC R1, c[0x0][0x37c] ;  /* 0x0000df00ff017b82 */ /* 0x000fe20000000800 */
[----:B------:R-:W0:Y:S01]  /*0010*/  S2R R0, SR_CTAID.X ;  /* 0x0000000000007919 */ /* 0x000e220000002500 */
[----:B------:R-:W0:Y:S06]  /*0020*/  LDCU UR5, c[0x0][0x360] ;  /* 0x00006c00ff0577ac */ /* 0x000e2c0008000800 */
[----:B------:R-:W1:Y:S01]  /*0030*/  LDC R7, c[0x0][0x370] ;  /* 0x0000dc00ff077b82 */ /* 0x000e620000000800 */
[----:B------:R-:W0:Y:S01]  /*0040*/  S2R R3, SR_TID.X ;  /* 0x0000000000037919 */ /* 0x000e220000002100 */
[----:B------:R-:W2:Y:S01]  /*0050*/  LDCU.64 UR6, c[0x0][0x388] ;  /* 0x00007100ff0677ac */ /* 0x000ea20008000a00 */
[----:B------:R-:W3:Y:S01]  /*0060*/  LDCU.64 UR8, c[0x0][0x358] ;  /* 0x00006b00ff0877ac */ /* 0x000ee20008000a00 */
[----:B0-----:R-:W-:-:S04]  /*0070*/  IMAD R2, R0, UR5, R3 ;  /* 0x0000000500027c24 */ /* 0x001fc8000f8e0203 */
[----:B-1----:R-:W-:Y:S01]  /*0080*/  IMAD R7, R7, UR5, R2 ;  /* 0x0000000507077c24 */ /* 0x002fe2000f8e0202 */
[----:B--2---:R-:W-:-:S04]  /*0090*/  ISETP.GE.U32.AND P1, PT, R2, UR6, PT ;  /* 0x0000000602007c0c */ /* 0x004fc8000bf26070 */
[----:B------:R-:W-:Y:S02]  /*00a0*/  ISETP.GE.U32.AND P0, PT, R7, UR6, PT ;  /* 0x0000000607007c0c */ /* 0x000fe4000bf06070 */
[----:B------:R-:W-:Y:S02]  /*00b0*/  ISETP.GE.U32.AND.EX P1, PT, RZ, UR7, PT, P1 ;  /* 0x00000007ff007c0c */ /* 0x000fe4000bf26110 */
[----:B------:R-:W-:-:S11]  /*00c0*/  ISETP.GE.U32.AND.EX P0, PT, RZ, UR7, PT, P0 ;  /* 0x00000007ff007c0c */ /* 0x000fd6000bf06100 */
[----:B------:R-:W0:Y:S08]  /*00d0*/  @!P1 LDC.64 R4, c[0x0][0x380] ;  /* 0x0000e000ff049b82 */ /* 0x000e300000000a00 */
[----:B------:R-:W1:Y:S01]  /*00e0*/  @!P0 LDC.64 R8, c[0x0][0x380] ;  /* 0x0000e000ff088b82 */ /* 0x000e620000000a00 */
[----:B0-----:R-:W-:-:S04]  /*00f0*/  @!P1 LEA R4, P2, R2, R4, 0x2 ;  /* 0x0000000402049211 */ /* 0x001fc800078410ff */
[----:B------:R-:W-:Y:S02]  /*0100*/  @!P1 LEA.HI.X R5, R2, R5, RZ, 0x2, P2 ;  /* 0x0000000502059211 */ /* 0x000fe400010f14ff */
[----:B-1----:R-:W-:Y:S01]  /*0110*/  @!P0 LEA R6, P3, R7, R8, 0x2 ;  /* 0x0000000807068211 */ /* 0x002fe200078610ff */
[----:B------:R-:W-:-:S03]  /*0120*/  IMAD.MOV.U32 R8, RZ, RZ, 0x7fffffff ;  /* 0x7fffffffff087424 */ /* 0x000fc600078e00ff */
[----:B------:R-:W-:-:S03]  /*0130*/  @!P0 LEA.HI.X R7, R7, R9, RZ, 0x2, P3 ;  /* 0x0000000907078211 */ /* 0x000fc600018f14ff */
[----:B---3--:R-:W2:Y:S04]  /*0140*/  @!P1 LDG.E R8, desc[UR8][R4.64] ;  /* 0x0000000804089981 */ /* 0x008ea8000c1e1900 */
[----:B------:R-:W2:Y:S01]  /*0150*/  @!P0 LDG.E R7, desc[UR8][R6.64] ;  /* 0x0000000806078981 */ /* 0x000ea2000c1e1900 */
[----:B------:R-:W-:Y:S01]  /*0160*/  LOP3.LUT P1, RZ, R3, 0x1f, RZ, 0xc0, !PT ;  /* 0x0000001f03ff7812 */ /* 0x000fe2000782c0ff */
[----:B------:R-:W-:Y:S02]  /*0170*/  UISETP.GE.AND UP0, UPT, UR6, 0x2, UPT ;  /* 0x000000020600788c */ /* 0x000fe4000bf06270 */
[----:B------:R-:W-:-:S06]  /*0180*/  USHF.R.U32.HI UR4, URZ, 0x5, UR5 ;  /* 0x00000005ff047899 */ /* 0x000fcc0008011605 */
[----:B------:R-:W-:-:S04]  /*0190*/  IMAD.U32 R2, RZ, RZ, UR4 ;  /* 0x00000004ff027e24 */ /* 0x000fc8000f8e00ff */
[----:B------:R-:W0:Y:S01]  /*01a0*/  @!P1 S2R R10, SR_CgaCtaId ;  /* 0x00000000000a9919 */ /* 0x000e220000008800 */
[----:B--2---:R-:W-:Y:S01]  /*01b0*/  @!P0 VIMNMX R8, PT, PT, R8, R7, PT ;  /* 0x0000000708088248 */ /* 0x004fe20003fe0100 */
[----:B0-----:R-:W-:Y:S06]  /*01c0*/  BRA.U !UP0, `(.L_x_1) ;  /* 0x0000000108247547 */ /* 0x001fec000b800000 */
[----:B------:R-:W-:-:S04]  /*01d0*/  UISETP.LT.U32.AND UP0, UPT, UR6, 0x20, UPT ;  /* 0x000000200600788c */ /* 0x000fc8000bf01070 */
[----:B------:R-:W-:-:S06]  /*01e0*/  USEL UR4, UR6, 0x20, UP0 ;  /* 0x0000002006047887 */ /* 0x000fcc0008000000 */
[----:B------:R-:W-:-:S07]  /*01f0*/  IMAD.U32 R4, RZ, RZ, UR4 ;  /* 0x00000004ff047e24 */ /* 0x000fce000f8e00ff */
.L_x_2:
[----:B------:R-:W-:Y:S02]  /*0200*/  SHF.R.U32.HI R5, RZ, 0x1, R4 ;  /* 0x00000001ff057819 */ /* 0x000fe40000011604 */
[----:B------:R-:W-:-:S03]  /*0210*/  ISETP.GT.U32.AND P0, PT, R4, 0x3, PT ;  /* 0x000000030400780c */ /* 0x000fc60003f04070 */
[----:B------:R-:W0:Y:S01]  /*0220*/  SHFL.DOWN PT, R7, R8, R5, 0x1f ;  /* 0x08001f0508077589 */ /* 0x000e2200000e0000 */
[----:B------:R-:W-:Y:S01]  /*0230*/  IMAD.MOV.U32 R4, RZ, RZ, R5 ;  /* 0x000000ffff047224 */ /* 0x000fe200078e0005 */
[----:B0-----:R-:W-:-:S08]  /*0240*/  VIMNMX R8, PT, PT, R7, R8, PT ;  /* 0x0000000807087248 */ /* 0x001fd00003fe0100 */
[----:B------:R-:W-:Y:S05]  /*0250*/  @P0 BRA `(.L_x_2) ;  /* 0xfffffffc00e80947 */ /* 0x000fea000383ffff */
.L_x_1:
[----:B------:R-:W-:Y:S01]  /*0260*/  USHF.R.U32.HI UR4, URZ, 0x6, UR5 ;  /* 0x00000006ff047899 */ /* 0x000fe20008011605 */
[----:B------:R-:W-:Y:S02]  /*0270*/  @!P1 MOV R5, 0x400 ;  /* 0x0000040000059802 */ /* 0x000fe40000000f00 */
[----:B------:R-:W-:Y:S02]  /*0280*/  @!P1 SHF.R.U32.HI R4, RZ, 0x3, R3 ;  /* 0x00000003ff049819 */ /* 0x000fe40000011603 */
[----:B------:R-:W-:Y:S01]  /*0290*/  @!P1 LEA R5, R10, R5, 0x18 ;  /* 0x000000050a059211 */ /* 0x000fe200078ec0ff */
[----:B------:R-:W-:Y:S01]  /*02a0*/  VIADD R6, R2, -UR4 ;  /* 0x8000000402067c36 */ /* 0x000fe20008000000 */
[----:B------:R-:W-:-:S04]  /*02b0*/  @!P1 LOP3.LUT R4, R4, 0x7c, RZ, 0xc0, !PT ;  /* 0x0000007c04049812 */ /* 0x000fc800078ec0ff */
[----:B------:R-:W-:Y:S01]  /*02c0*/  ISETP.GE.U32.AND P0, PT, R3, R6, PT ;  /* 0x000000060300720c */ /* 0x000fe20003f06070 */
[----:B------:R-:W-:-:S05]  /*02d0*/  @!P1 IMAD.IADD R5, R4, 0x1, R5 ;  /* 0x0000000104059824 */ /* 0x000fca00078e0205 */
[----:B------:R0:W-:Y:S07]  /*02e0*/  @!P1 STS [R5], R8 ;  /* 0x0000000805009388 */ /* 0x0001ee0000000800 */
[----:B------:R-:W-:Y:S05]  /*02f0*/  @P0 EXIT ;  /* 0x000000000000094d */ /* 0x000fea0003800000 */
[----:B------:R-:W1:Y:S08]  /*0300*/  S2UR UR5, SR_CgaCtaId ;  /* 0x00000000000579c3 */ /* 0x000e700000008800 */
[----:B------:R-:W-:Y:S06]  /*0310*/  BAR.SYNC.DEFER_BLOCKING 0x0 ;  /* 0x0000000000007b1d */ /* 0x000fec0000010000 */
[----:B------:R-:W-:-:S02]  /*0320*/  UMOV UR4, 0x400 ;  /* 0x0000040000047882 */ /* 0x000fc40000000000 */
[----:B-1----:R-:W-:-:S06]  /*0330*/  ULEA UR4, UR5, UR4, 0x18 ;  /* 0x0000000405047291 */ /* 0x002fcc000f8ec0ff */
[----:B0-----:R-:W-:-:S07]  /*0340*/  LEA R5, R3, UR4, 0x2 ;  /* 0x0000000403057c11 */ /* 0x001fce000f8e10ff */
.L_x_4:
[--C-:B------:R-:W-:Y:S02]  /*0350*/  IMAD.IADD R7, R3, 0x1, R6.reuse ;  /* 0x0000000103077824 */ /* 0x100fe400078e0206 */
[----:B------:R-:W-:-:S03]  /*0360*/  IMAD.MOV.U32 R8, RZ, RZ, R6 ;  /* 0x000000ffff087224 */ /* 0x000fc600078e0006 */
[----:B------:R-:W-:Y:S01]  /*0370*/  ISETP.GE.U32.AND P0, PT, R7, R2, PT ;  /* 0x000000020700720c */ /* 0x000fe20003f06070 */
[----:B------:R-:W-:Y:S01]  /*0380*/  IMAD.MOV.U32 R7, RZ, RZ, 0x7fffffff ;  /* 0x7fffffffff077424 */ /* 0x000fe200078e00ff */
[----:B------:R-:W-:Y:S11]  /*0390*/  LDS R2, [R5] ;  /* 0x0000000005027984 */ /* 0x000ff60000000800 */
[----:B------:R-:W-:-:S05]  /*03a0*/  @!P0 IMAD R4, R6, 0x4, R5 ;  /* 0x0000000406048824 */ /* 0x000fca00078e0205 */
[----:B------:R-:W0:Y:S01]  /*03b0*/  @!P0 LDS R7, [R4] ;  /* 0x0000000004078984 */ /* 0x000e220000000800 */
[----:B------:R-:W-:Y:S02]  /*03c0*/  ISETP.NE.AND P0, PT, R6, 0x1, PT ;  /* 0x000000010600780c */ /* 0x000fe40003f05270 */
[----:B0-----:R-:W-:-:S05]  /*03d0*/  VIMNMX R2, PT, PT, R2, R7, PT ;  /* 0x0000000702027248 */ /* 0x001fca0003fe0100 */
[----:B------:R0:W-:Y:S06]  /*03e0*/  STS [R5], R2 ;  /* 0x0000000205007388 */ /* 0x0001ec0000000800 */
[----:B------:R-:W-:Y:S05]  /*03f0*/  @!P0 BRA `(.L_x_3) ;  /* 0x0000000000288947 */ /* 0x000fea0003800000 */
[----:B0-----:R-:W-:Y:S01]  /*0400*/  LEA.HI R2, R6, R6, RZ, 0x1 ;  /* 0x0000000606027211 */ /* 0x001fe200078f08ff */
[----:B------:R-:W-:Y:S05]  /*0410*/  WARPSYNC.ALL ;  /* 0x0000000000007948 */ /* 0x000fea0003800000 */
[----:B------:R-:W-:Y:S01]  /*0420*/  LOP3.LUT R7, R2, 0xfffffffe, RZ, 0xc0, !PT ;  /* 0xfffffffe02077812 */ /* 0x000fe200078ec0ff */
[----:B------:R-:W-:Y:S04]  /*0430*/  BAR.SYNC.DEFER_BLOCKING 0x0 ;  /* 0x0000000000007b1d */ /* 0x000fe80000010000 */
[----:B------:R-:W-:-:S05]  /*0440*/  IMAD.IADD R7, R6, 0x1, -R7 ;  /* 0x0000000106077824 */ /* 0x000fca00078e0a07 */
[----:B------:R-:W-:Y:S01]  /*0450*/  LEA.HI.SX32 R6, R2, R7, 0x1f ;  /* 0x0000000702067211 */ /* 0x000fe200078ffaff */
[----:B------:R-:W-:-:S03]  /*0460*/  IMAD.MOV.U32 R2, RZ, RZ, R8 ;  /* 0x000000ffff027224 */ /* 0x000fc600078e0008 */
[----:B------:R-:W-:-:S13]  /*0470*/  ISETP.GE.U32.AND P0, PT, R3, R6, PT ;  /* 0x000000060300720c */ /* 0x000fda0003f06070 */
[----:B------:R-:W-:Y:S05]  /*0480*/  @!P0 BRA `(.L_x_4) ;  /* 0xfffffffc00b08947 */ /* 0x000fea000383ffff */
[----:B------:R-:W-:Y:S05]  /*0490*/  EXIT ;  /* 0x000000000000794d */ /* 0x000fea0003800000 */
.L_x_3:
[----:B------:R-:W1:Y:S01]  /*04a0*/  S2UR UR5, SR_CgaCtaId ;  /* 0x00000000000579c3 */ /* 0x000e620000008800 */
[----:B------:R-:W-:-:S07]  /*04b0*/  UMOV UR4, 0x400 ;  /* 0x0000040000047882 */ /* 0x000fce0000000000 */
[----:B0-----:R-:W0:Y:S01]  /*04c0*/  LDC.64 R2, c[0x0][0x380] ;  /* 0x0000e000ff027b82 */ /* 0x001e220000000a00 */
[----:B-1----:R-:W-:Y:S01]  /*04d0*/  ULEA UR4, UR5, UR4, 0x18 ;  /* 0x0000000405047291 */ /* 0x002fe2000f8ec0ff */
[----:B0-----:R-:W-:-:S08]  /*04e0*/  IMAD.WIDE.U32 R2, R0, 0x4, R2 ;  /* 0x0000000400027825 */ /* 0x001fd000078e0002 */
[----:B------:R-:W0:Y:S04]  /*04f0*/  LDS R5, [UR4] ;  /* 0x00000004ff057984 */ /* 0x000e280008000800 */
[----:B0-----:R-:W-:Y:S01]  /*0500*/  STG.E desc[UR8][R2.64], R5 ;  /* 0x0000000502007986 */ /* 0x001fe2000c101908 */
[----:B------:R-:W-:Y:S05]  /*0510*/  EXIT ;  /* 0x000000000000794d */ /* 0x000fea0003800000 */
.L_x_5:
        /* <DEDUP_REMOVED lines=14> */
.L_x_7:


//--------------------- .nv.shared._ZN3cub18CUB_300001_SM_10006detail11EmptyKernelIvEEvv --------------------------
	.section	.nv.shared._ZN3cub18CUB_300001_SM_10006detail11EmptyKernelIvEEvv,"aw",@nobits
	.sectionflags	@""
	.align	16
	.zero		1024


//--------------------- .nv.shared.reserved.0     --------------------------
	.section	.nv.shared.reserved.0,"aw",@nobits
	.weak		__nv_reservedSMEM_offset_0_alias
	.size		__nv_reservedSMEM_offset_0_alias, 0, 64
	.other		__nv_reservedSMEM_offset_0_alias,@"STO_CUDA_RESERVED_SHARED STV_DEFAULT"
__nv_reservedSMEM_offset_0_alias:
	.zero		0
	.zero		64


//--------------------- .nv.global                --------------------------
	.section	.nv.global,"aw",@nobits
.nv.global:
	.type		_ZN34_INTERNAL_5cdcab0f_4_k_cu_e5025d786thrust24THRUST_300001_SM_1000_NS3seqE,@object
	.size		_ZN34_INTERNAL_5cdcab0f_4_k_cu_e5025d786thrust24THRUST_300001_SM_1000_NS3seqE,(_ZN34_INTERNAL_5cdcab0f_4_k_cu_e5025d784cuda3std3__48in_placeE - _ZN34_INTERNAL_5cdcab0f_4_k_cu_e5025d786thrust24THRUST_300001_SM_1000_NS3seqE)
_ZN34_INTERNAL_5cdcab0f_4_k_cu_e5025d786thrust24THRUST_300001_SM_1000_NS3seqE:
	.zero		1
	.type		_ZN34_INTERNAL_5cdcab0f_4_k_cu_e5025d784cuda3std3__48in_placeE,@object
	.size		_ZN34_INTERNAL_5cdcab0f_4_k_cu_e5025d784cuda3std3__48in_placeE,(_ZN34_INTERNAL_5cdcab0f_4_k_cu_e5025d784cuda3std6ranges3__45__cpo4sizeE - _ZN34_INTERNAL_5cdcab0f_4_k_cu_e5025d784cuda3std3__48in_placeE)
_ZN34_INTERNAL_5cdcab0f_4_k_cu_e5025d784cuda3std3__48in_placeE:
	.zero		1
	.type		_ZN34_INTERNAL_5cdcab0f_4_k_cu_e5025d784cuda3std6ranges3__45__cpo4sizeE,@object
	.size		_ZN34_INTERNAL_5cdcab0f_4_k_cu_e5025d784cuda3std6ranges3__45__cpo4sizeE,(_ZN34_INTERNAL_5cdcab0f_4_k_cu_e5025d786thrust24THRUST_300001_SM_1000_NS12placeholders2_3E - _ZN34_INTERNAL_5cdcab0f_4_k_cu_e5025d784cuda3std6ranges3__45__cpo4sizeE)
_ZN34_INTERNAL_5cdcab0f_4_k_cu_e5025d784cuda3std6ranges3__45__cpo4sizeE:
	.zero		1
	.type		_ZN34_INTERNAL_5cdcab0f_4_k_cu_e5025d786thrust24THRUST_300001_SM_1000_NS12placeholders2_3E,@object
	.size		_ZN34_INTERNAL_5cdcab0f_4_k_cu_e5025d786thrust24THRUST_300001_SM_1000_NS12placeholders2_3E,(_ZN34_INTERNAL_5cdcab0f_4_k_cu_e5025d784cuda3std3__45__cpo6cbeginE - _ZN34_INTERNAL_5cdcab0f_4_k_cu_e5025d786thrust24THRUST_300001_SM_1000_NS12placeholders2_3E)
_ZN34_INTERNAL_5cdcab0f_4_k_cu_e5025d786thrust24THRUST_300001_SM_1000_NS12placeholders2_3E:
	.zero		1
	.type		_ZN34_INTERNAL_5cdcab0f_4_k_cu_e5025d784cuda3std3__45__cpo6cbeginE,@object
	.size		_ZN34_INTERNAL_5cdcab0f_4_k_cu_e5025d784cuda3std3__45__cpo6cbeginE,(_ZN34_INTERNAL_5cdcab0f_4_k_cu_e5025d784cuda3std6ranges3__45__cpo6cbeginE - _ZN34_INTERNAL_5cdcab0f_4_k_cu_e5025d784cuda3std3__45__cpo6cbeginE)
_ZN34_INTERNAL_5cdcab0f_4_k_cu_e5025d784cuda3std3__45__cpo6cbeginE:
	.zero		1
	.type		_ZN34_INTERNAL_5cdcab0f_4_k_cu_e5025d784cuda3std6ranges3__45__cpo6cbeginE,@object
	.size		_ZN34_INTERNAL_5cdcab0f_4_k_cu_e5025d784cuda3std6ranges3__45__cpo6cbeginE,(_ZN34_INTERNAL_5cdcab0f_4_k_cu_e5025d786thrust24THRUST_300001_SM_1000_NS12placeholders2_7E - _ZN34_INTERNAL_5cdcab0f_4_k_cu_e5025d784cuda3std6ranges3__45__cpo6cbeginE)
_ZN34_INTERNAL_5cdcab0f_4_k_cu_e5025d784cuda3std6ranges3__45__cpo6cbeginE:
	.zero		1
	.type		_ZN34_INTERNAL_5cdcab0f_4_k_cu_e5025d786thrust24THRUST_300001_SM_1000_NS12placeholders2_7E,@object
	.size		_ZN34_INTERNAL_5cdcab0f_4_k_cu_e5025d786thrust24THRUST_300001_SM_1000_NS12placeholders2_7E,(_ZN34_INTERNAL_5cdcab0f_4_k_cu_e5025d784cuda3std3__45__cpo7crbeginE - _ZN34_INTERNAL_5cdcab0f_4_k_cu_e5025d786thrust24THRUST_300001_SM_1000_NS12placeholders2_7E)
_ZN34_INTERNAL_5cdcab0f_4_k_cu_e5025d786thrust24THRUST_300001_SM_1000_NS12placeholders2_7E:
	.zero		1
	.type		_ZN34_INTERNAL_5cdcab0f_4_k_cu_e5025d784cuda3std3__45__cpo7crbeginE,@object
	.size		_ZN34_INTERNAL_5cdcab0f_4_k_cu_e5025d784cuda3std3__45__cpo7crbeginE,(_ZN34_INTERNAL_5cdcab0f_4_k_cu_e5025d784cuda3std6ranges3__45__cpo4nextE - _ZN34_INTERNAL_5cdcab0f_4_k_cu_e5025d784cuda3std3__45__cpo7crbeginE)
_ZN34_INTERNAL_5cdcab0f_4_k_cu_e5025d784cuda3std3__45__cpo7crbeginE:
	.zero		1
	.type		_ZN34_INTERNAL_5cdcab0f_4_k_cu_e5025d784cuda3std6ranges3__45__cpo4nextE,@object
	.size		_ZN34_INTERNAL_5cdcab0f_4_k_cu_e5025d784cuda3std6ranges3__45__cpo4nextE,(_ZN34_INTERNAL_5cdcab0f_4_k_cu_e5025d784cuda3std6ranges3__45__cpo4swapE - _ZN34_INTERNAL_5cdcab0f_4_k_cu_e5025d784cuda3std6ranges3__45__cpo4nextE)
_ZN34_INTERNAL_5cdcab0f_4_k_cu_e5025d784cuda3std6ranges3__45__cpo4nextE:
	.zero		1
	.type		_ZN34_INTERNAL_5cdcab0f_4_k_cu_e5025d784cuda3std6ranges3__45__cpo4swapE,@object
	.size		_ZN34_INTERNAL_5cdcab0f_4_k_cu_e5025d784cuda3std6ranges3__45__cpo4swapE,(_ZN34_INTERNAL_5cdcab0f_4_k_cu_e5025d786thrust24THRUST_300001_SM_1000_NS8cuda_cub10par_nosyncE - _ZN34_INTERNAL_5cdcab0f_4_k_cu_e5025d784cuda3std6ranges3__45__cpo4swapE)
_ZN34_INTERNAL_5cdcab0f_4_k_cu_e5025d784cuda3std6ranges3__45__cpo4swapE:
	.zero		1
	.type		_ZN34_INTERNAL_5cdcab0f_4_k_cu_e5025d786thrust24THRUST_300001_SM_1000_NS8cuda_cub10par_nosyncE,@object
	.size		_ZN34_INTERNAL_5cdcab0f_4_k_cu_e5025d786thrust24THRUST_300001_SM_1000_NS8cuda_cub10par_nosyncE,(_ZN34_INTERNAL_5cdcab0f_4_k_cu_e5025d786thrust24THRUST_300001_SM_1000_NS12placeholders2_9E - _ZN34_INTERNAL_5cdcab0f_4_k_cu_e5025d786thrust24THRUST_300001_SM_1000_NS8cuda_cub10par_nosyncE)
_ZN34_INTERNAL_5cdcab0f_4_k_cu_e5025d786thrust24THRUST_300001_SM_1000_NS8cuda_cub10par_nosyncE:
	.zero		1
	.type		_ZN34_INTERNAL_5cdcab0f_4_k_cu_e5025d786thrust24THRUST_300001_SM_1000_NS12placeholders2_9E,@object
	.size		_ZN34_INTERNAL_5cdcab0f_4_k_cu_e5025d786thrust24THRUST_300001_SM_1000_NS12placeholders2_9E,(_ZN34_INTERNAL_5cdcab0f_4_k_cu_e5025d784cuda3std3__436_GLOBAL__N__5cdcab0f_4_k_cu_e5025d786ignoreE - _ZN34_INTERNAL_5cdcab0f_4_k_cu_e5025d786thrust24THRUST_300001_SM_1000_NS12placeholders2_9E)
_ZN34_INTERNAL_5cdcab0f_4_k_cu_e5025d786thrust24THRUST_300001_SM_1000_NS12placeholders2_9E:
	.zero		1
	.type		_ZN34_INTERNAL_5cdcab0f_4_k_cu_e5025d784cuda3std3__436_GLOBAL__N__5cdcab0f_4_k_cu_e5025d786ignoreE,@object
	.size		_ZN34_INTERNAL_5cdcab0f_4_k_cu_e5025d784cuda3std3__436_GLOBAL__N__5cdcab0f_4_k_cu_e5025d786ignoreE,(_ZN34_INTERNAL_5cdcab0f_4_k_cu_e5025d784cuda3std6ranges3__45__cpo4dataE - _ZN34_INTERNAL_5cdcab0f_4_k_cu_e5025d784cuda3std3__436_GLOBAL__N__5cdcab0f_4_k_cu_e5025d786ignoreE)
_ZN34_INTERNAL_5cdcab0f_4_k_cu_e5025d784cuda3std3__436_GLOBAL__N__5cdcab0f_4_k_cu_e5025d786ignoreE:
	.zero		1
	.type		_ZN34_INTERNAL_5cdcab0f_4_k_cu_e5025d784cuda3std6ranges3__45__cpo4dataE,@object
	.size		_ZN34_INTERNAL_5cdcab0f_4_k_cu_e5025d784cuda3std6ranges3__45__cpo4dataE,(_ZN34_INTERNAL_5cdcab0f_4_k_cu_e5025d786thrust24THRUST_300001_SM_1000_NS12placeholders2_1E - _ZN34_INTERNAL_5cdcab0f_4_k_cu_e5025d784cuda3std6ranges3__45__cpo4dataE)
_ZN34_INTERNAL_5cdcab0f_4_k_cu_e5025d784cuda3std6ranges3__45__cpo4dataE:
	.zero		1
	.type		_ZN34_INTERNAL_5cdcab0f_4_k_cu_e5025d786thrust24THRUST_300001_SM_1000_NS12placeholders2_1E,@object
	.size		_ZN34_INTERNAL_5cdcab0f_4_k_cu_e5025d786thrust24THRUST_300001_SM_1000_NS12placeholders2_1E,(_ZN34_INTERNAL_5cdcab0f_4_k_cu_e5025d784cuda3std3__45__cpo5beginE - _ZN34_INTERNAL_5cdcab0f_4_k_cu_e5025d786thrust24THRUST_300001_SM_1000_NS12placeholders2_1E)
_ZN34_INTERNAL_5cdcab0f_4_k_cu_e5025d786thrust24THRUST_300001_SM_1000_NS12placeholders2_1E:
	.zero		1
	.type		_ZN34_INTERNAL_5cdcab0f_4_k_cu_e5025d784cuda3std3__45__cpo5beginE,@object
	.size		_ZN34_INTERNAL_5cdcab0f_4_k_cu_e5025d784cuda3std3__45__cpo5beginE,(_ZN34_INTERNAL_5cdcab0f_4_k_cu_e5025d784cuda3std6ranges3__45__cpo5beginE - _ZN34_INTERNAL_5cdcab0f_4_k_cu_e5025d784cuda3std3__45__cpo5beginE)
_ZN34_INTERNAL_5cdcab0f_4_k_cu_e5025d784cuda3std3__45__cpo5beginE:
	.zero		1
	.type		_ZN34_INTERNAL_5cdcab0f_4_k_cu_e5025d784cuda3std6ranges3__45__cpo5beginE,@object
	.size		_ZN34_INTERNAL_5cdcab0f_4_k_cu_e5025d784cuda3std6ranges3__45__cpo5beginE,(_ZN34_INTERNAL_5cdcab0f_4_k_cu_e5025d786thrust24THRUST_300001_SM_1000_NS12placeholders2_5E - _ZN34_INTERNAL_5cdcab0f_4_k_cu_e5025d784cuda3std6ranges3__45__cpo5beginE)
_ZN34_INTERNAL_5cdcab0f_4_k_cu_e5025d784cuda3std6ranges3__45__cpo5beginE:
	.zero		1
	.type		_ZN34_INTERNAL_5cdcab0f_4_k_cu_e5025d786thrust24THRUST_300001_SM_1000_NS12placeholders2_5E,@object
	.size		_ZN34_INTERNAL_5cdcab0f_4_k_cu_e5025d786thrust24THRUST_300001_SM_1000_NS12placeholders2_5E,(_ZN34_INTERNAL_5cdcab0f_4_k_cu_e5025d784cuda3std3__45__cpo6rbeginE - _ZN34_INTERNAL_5cdcab0f_4_k_cu_e5025d786thrust24THRUST_300001_SM_1000_NS12placeholders2_5E)
_ZN34_INTERNAL_5cdcab0f_4_k_cu_e5025d786thrust24THRUST_300001_SM_1000_NS12placeholders2_5E:
	.zero		1
	.type		_ZN34_INTERNAL_5cdcab0f_4_k_cu_e5025d784cuda3std3__45__cpo6rbeginE,@object
	.size		_ZN34_INTERNAL_5cdcab0f_4_k_cu_e5025d784cuda3std3__45__cpo6rbeginE,(_ZN34_INTERNAL_5cdcab0f_4_k_cu_e5025d784cuda3std6ranges3__45__cpo7advanceE - _ZN34_INTERNAL_5cdcab0f_4_k_cu_e5025d784cuda3std3__45__cpo6rbeginE)
_ZN34_INTERNAL_5cdcab0f_4_k_cu_e5025d784cuda3std3__45__cpo6rbeginE:
	.zero		1
	.type		_ZN34_INTERNAL_5cdcab0f_4_k_cu_e5025d784cuda3std6ranges3__45__cpo7advanceE,@object
	.size		_ZN34_INTERNAL_5cdcab0f_4_k_cu_e5025d784cuda3std6ranges3__45__cpo7advanceE,(_ZN34_INTERNAL_5cdcab0f_4_k_cu_e5025d784cuda3std3__47nulloptE - _ZN34_INTERNAL_5cdcab0f_4_k_cu_e5025d784cuda3std6ranges3__45__cpo7advanceE)
_ZN34_INTERNAL_5cdcab0f_4_k_cu_e5025d784cuda3std6ranges3__45__cpo7advanceE:
	.zero		1
	.type		_ZN34_INTERNAL_5cdcab0f_4_k_cu_e5025d784cuda3std3__47nulloptE,@object
	.size		_ZN34_INTERNAL_5cdcab0f_4_k_cu_e5025d784cuda3std3__47nulloptE,(_ZN34_INTERNAL_5cdcab0f_4_k_cu_e5025d784cuda3std6ranges3__45__cpo8distanceE - _ZN34_INTERNAL_5cdcab0f_4_k_cu_e5025d784cuda3std3__47nulloptE)
_ZN34_INTERNAL_5cdcab0f_4_k_cu_e5025d784cuda3std3__47nulloptE:
	.zero		1
	.type		_ZN34_INTERNAL_5cdcab0f_4_k_cu_e5025d784cuda3std6ranges3__45__cpo8distanceE,@object
	.size		_ZN34_INTERNAL_5cdcab0f_4_k_cu_e5025d784cuda3std6ranges3__45__cpo8distanceE,(_ZN34_INTERNAL_5cdcab0f_4_k_cu_e5025d786thrust24THRUST_300001_SM_1000_NS12placeholders3_10E - _ZN34_INTERNAL_5cdcab0f_4_k_cu_e5025d784cuda3std6ranges3__45__cpo8distanceE)
_ZN34_INTERNAL_5cdcab0f_4_k_cu_e5025d784cuda3std6ranges3__45__cpo8distanceE:
	.zero		1
	.type		_ZN34_INTERNAL_5cdcab0f_4_k_cu_e5025d786thrust24THRUST_300001_SM_1000_NS12placeholders3_10E,@object
	.size		_ZN34_INTERNAL_5cdcab0f_4_k_cu_e5025d786thrust24THRUST_300001_SM_1000_NS12placeholders3_10E,(_ZN34_INTERNAL_5cdcab0f_4_k_cu_e5025d784cuda3std3__419piecewise_constructE - _ZN34_INTERNAL_5cdcab0f_4_k_cu_e5025d786thrust24THRUST_300001_SM_1000_NS12placeholders3_10E)
_ZN34_INTERNAL_5cdcab0f_4_k_cu_e5025d786thrust24THRUST_300001_SM_1000_NS12placeholders3_10E:
	.zero		1
	.type		_ZN34_INTERNAL_5cdcab0f_4_k_cu_e5025d784cuda3std3__419piecewise_constructE,@object
	.size		_ZN34_INTERNAL_5cdcab0f_4_k_cu_e5025d784cuda3std3__419piecewise_constructE,(_ZN34_INTERNAL_5cdcab0f_4_k_cu_e5025d784cuda3std6ranges3__45__cpo5cdataE - _ZN34_INTERNAL_5cdcab0f_4_k_cu_e5025d784cuda3std3__419piecewise_constructE)
_ZN34_INTERNAL_5cdcab0f_4_k_cu_e5025d784cuda3std3__419piecewise_constructE:
	.zero		1
	.type		_ZN34_INTERNAL_5cdcab0f_4_k_cu_e5025d784cuda3std6ranges3__45__cpo5cdataE,@object
	.size		_ZN34_INTERNAL_5cdcab0f_4_k_cu_e5025d784cuda3std6ranges3__45__cpo5cdataE,(_ZN34_INTERNAL_5cdcab0f_4_k_cu_e5025d786thrust24THRUST_300001_SM_1000_NS12placeholders2_2E - _ZN34_INTERNAL_5cdcab0f_4_k_cu_e5025d784cuda3std6ranges3__45__cpo5cdataE)
_ZN34_INTERNAL_5cdcab0f_4_k_cu_e5025d784cuda3std6ranges3__45__cpo5cdataE:
	.zero		1
	.type		_ZN34_INTERNAL_5cdcab0f_4_k_cu_e5025d786thrust24THRUST_300001_SM_1000_NS12placeholders2_2E,@object
	.size		_ZN34_INTERNAL_5cdcab0f_4_k_cu_e5025d786thrust24THRUST_300001_SM_1000_NS12placeholders2_2E,(_ZN34_INTERNAL_5cdcab0f_4_k_cu_e5025d784cuda3std3__45__cpo3endE - _ZN34_INTERNAL_5cdcab0f_4_k_cu_e5025d786thrust24THRUST_300001_SM_1000_NS12placeholders2_2E)
_ZN34_INTERNAL_5cdcab0f_4_k_cu_e5025d786thrust24THRUST_300001_SM_1000_NS12placeholders2_2E:
	.zero		1
	.type		_ZN34_INTERNAL_5cdcab0f_4_k_cu_e5025d784cuda3std3__45__cpo3endE,@object
	.size		_ZN34_INTERNAL_5cdcab0f_4_k_cu_e5025d784cuda3std3__45__cpo3endE,(_ZN34_INTERNAL_5cdcab0f_4_k_cu_e5025d784cuda3std6ranges3__45__cpo3endE - _ZN34_INTERNAL_5cdcab0f_4_k_cu_e5025d784cuda3std3__45__cpo3endE)
_ZN34_INTERNAL_5cdcab0f_4_k_cu_e5025d784cuda3std3__45__cpo3endE:
	.zero		1
	.type		_ZN34_INTERNAL_5cdcab0f_4_k_cu_e5025d784cuda3std6ranges3__45__cpo3endE,@object
	.size		_ZN34_INTERNAL_5cdcab0f_4_k_cu_e5025d784cuda3std6ranges3__45__cpo3endE,(_ZN34_INTERNAL_5cdcab0f_4_k_cu_e5025d786thrust24THRUST_300001_SM_1000_NS12placeholders2_6E - _ZN34_INTERNAL_5cdcab0f_4_k_cu_e5025d784cuda3std6ranges3__45__cpo3endE)
_ZN34_INTERNAL_5cdcab0f_4_k_cu_e5025d784cuda3std6ranges3__45__cpo3endE:
	.zero		1
	.type		_ZN34_INTERNAL_5cdcab0f_4_k_cu_e5025d786thrust24THRUST_300001_SM_1000_NS12placeholders2_6E,@object
	.size		_ZN34_INTERNAL_5cdcab0f_4_k_cu_e5025d786thrust24THRUST_300001_SM_1000_NS12placeholders2_6E,(_ZN34_INTERNAL_5cdcab0f_4_k_cu_e5025d784cuda3std3__45__cpo4rendE - _ZN34_INTERNAL_5cdcab0f_4_k_cu_e5025d786thrust24THRUST_300001_SM_1000_NS12placeholders2_6E)
_ZN34_INTERNAL_5cdcab0f_4_k_cu_e5025d786thrust24THRUST_300001_SM_1000_NS12placeholders2_6E:
	.zero		1
	.type		_ZN34_INTERNAL_5cdcab0f_4_k_cu_e5025d784cuda3std3__45__cpo4rendE,@object
	.size		_ZN34_INTERNAL_5cdcab0f_4_k_cu_e5025d784cuda3std3__45__cpo4rendE,(_ZN34_INTERNAL_5cdcab0f_4_k_cu_e5025d784cuda3std6ranges3__45__cpo9iter_swapE - _ZN34_INTERNAL_5cdcab0f_4_k_cu_e5025d784cuda3std3__45__cpo4rendE)
_ZN34_INTERNAL_5cdcab0f_4_k_cu_e5025d784cuda3std3__45__cpo4rendE:
	.zero		1
	.type		_ZN34_INTERNAL_5cdcab0f_4_k_cu_e5025d784cuda3std6ranges3__45__cpo9iter_swapE,@object
	.size		_ZN34_INTERNAL_5cdcab0f_4_k_cu_e5025d784cuda3std6ranges3__45__cpo9iter_swapE,(_ZN34_INTERNAL_5cdcab0f_4_k_cu_e5025d784cuda3std3__48unexpectE - _ZN34_INTERNAL_5cdcab0f_4_k_cu_e5025d784cuda3std6ranges3__45__cpo9iter_swapE)
_ZN34_INTERNAL_5cdcab0f_4_k_cu_e5025d784cuda3std6ranges3__45__cpo9iter_swapE:
	.zero		1
	.type		_ZN34_INTERNAL_5cdcab0f_4_k_cu_e5025d784cuda3std3__48unexpectE,@object
	.size		_ZN34_INTERNAL_5cdcab0f_4_k_cu_e5025d784cuda3std3__48unexpectE,(_ZN34_INTERNAL_5cdcab0f_4_k_cu_e5025d786thrust24THRUST_300001_SM_1000_NS8cuda_cub3parE - _ZN34_INTERNAL_5cdcab0f_4_k_cu_e5025d784cuda3std3__48unexpectE)
_ZN34_INTERNAL_5cdcab0f_4_k_cu_e5025d784cuda3std3__48unexpectE:
	.zero		1
	.type		_ZN34_INTERNAL_5cdcab0f_4_k_cu_e5025d786thrust24THRUST_300001_SM_1000_NS8cuda_cub3parE,@object
	.size		_ZN34_INTERNAL_5cdcab0f_4_k_cu_e5025d786thrust24THRUST_300001_SM_1000_NS8cuda_cub3parE,(_ZN34_INTERNAL_5cdcab0f_4_k_cu_e5025d786thrust24THRUST_300001_SM_1000_NS12placeholders2_4E - _ZN34_INTERNAL_5cdcab0f_4_k_cu_e5025d786thrust24THRUST_300001_SM_1000_NS8cuda_cub3parE)
_ZN34_INTERNAL_5cdcab0f_4_k_cu_e5025d786thrust24THRUST_300001_SM_1000_NS8cuda_cub3parE:
	.zero		1
	.type		_ZN34_INTERNAL_5cdcab0f_4_k_cu_e5025d786thrust24THRUST_300001_SM_1000_NS12placeholders2_4E,@object
	.size		_ZN34_INTERNAL_5cdcab0f_4_k_cu_e5025d786thrust24THRUST_300001_SM_1000_NS12placeholders2_4E,(_ZN34_INTERNAL_5cdcab0f_4_k_cu_e5025d784cuda3std3__45__cpo4cendE - _ZN34_INTERNAL_5cdcab0f_4_k_cu_e5025d786thrust24THRUST_300001_SM_1000_NS12placeholders2_4E)
_ZN34_INTERNAL_5cdcab0f_4_k_cu_e5025d786thrust24THRUST_300001_SM_1000_NS12placeholders2_4E:
	.zero		1
	.type		_ZN34_INTERNAL_5cdcab0f_4_k_cu_e5025d784cuda3std3__45__cpo4cendE,@object
	.size		_ZN34_INTERNAL_5cdcab0f_4_k_cu_e5025d784cuda3std3__45__cpo4cendE,(_ZN34_INTERNAL_5cdcab0f_4_k_cu_e5025d784cuda3std6ranges3__45__cpo4cendE - _ZN34_INTERNAL_5cdcab0f_4_k_cu_e5025d784cuda3std3__45__cpo4cendE)
_ZN34_INTERNAL_5cdcab0f_4_k_cu_e5025d784cuda3std3__45__cpo4cendE:
	.zero		1
	.type		_ZN34_INTERNAL_5cdcab0f_4_k_cu_e5025d784cuda3std6ranges3__45__cpo4cendE,@object
	.size		_ZN34_INTERNAL_5cdcab0f_4_k_cu_e5025d784cuda3std6ranges3__45__cpo4cendE,(_ZN34_INTERNAL_5cdcab0f_4_k_cu_e5025d784cuda3std3__420unreachable_sentinelE - _ZN34_INTERNAL_5cdcab0f_4_k_cu_e5025d784cuda3std6ranges3__45__cpo4cendE)
_ZN34_INTERNAL_5cdcab0f_4_k_cu_e5025d784cuda3std6ranges3__45__cpo4cendE:
	.zero		1
	.type		_ZN34_INTERNAL_5cdcab0f_4_k_cu_e5025d784cuda3std3__420unreachable_sentinelE,@object
	.size		_ZN34_INTERNAL_5cdcab0f_4_k_cu_e5025d784cuda3std3__420unreachable_sentinelE,(_ZN34_INTERNAL_5cdcab0f_4_k_cu_e5025d784cuda3std6ranges3__45__cpo5ssizeE - _ZN34_INTERNAL_5cdcab0f_4_k_cu_e5025d784cuda3std3__420unreachable_sentinelE)
_ZN34_INTERNAL_5cdcab0f_4_k_cu_e5025d784cuda3std3__420unreachable_sentinelE:
	.zero		1
	.type		_ZN34_INTERNAL_5cdcab0f_4_k_cu_e5025d784cuda3std6ranges3__45__cpo5ssizeE,@object
	.size		_ZN34_INTERNAL_5cdcab0f_4_k_cu_e5025d784cuda3std6ranges3__45__cpo5ssizeE,(_ZN34_INTERNAL_5cdcab0f_4_k_cu_e5025d786thrust24THRUST_300001_SM_1000_NS12placeholders2_8E - _ZN34_INTERNAL_5cdcab0f_4_k_cu_e5025d784cuda3std6ranges3__45__cpo5ssizeE)
_ZN34_INTERNAL_5cdcab0f_4_k_cu_e5025d784cuda3std6ranges3__45__cpo5ssizeE:
	.zero		1
	.type		_ZN34_INTERNAL_5cdcab0f_4_k_cu_e5025d786thrust24THRUST_300001_SM_1000_NS12placeholders2_8E,@object
	.size		_ZN34_INTERNAL_5cdcab0f_4_k_cu_e5025d786thrust24THRUST_300001_SM_1000_NS12placeholders2_8E,(_ZN34_INTERNAL_5cdcab0f_4_k_cu_e5025d784cuda3std3__45__cpo5crendE - _ZN34_INTERNAL_5cdcab0f_4_k_cu_e5025d786thrust24THRUST_300001_SM_1000_NS12placeholders2_8E)
_ZN34_INTERNAL_5cdcab0f_4_k_cu_e5025d786thrust24THRUST_300001_SM_1000_NS12placeholders2_8E:
	.zero		1
	.type		_ZN34_INTERNAL_5cdcab0f_4_k_cu_e5025d784cuda3std3__45__cpo5crendE,@object
	.size		_ZN34_INTERNAL_5cdcab0f_4_k_cu_e5025d784cuda3std3__45__cpo5crendE,(_ZN34_INTERNAL_5cdcab0f_4_k_cu_e5025d784cuda3std6ranges3__45__cpo4prevE - _ZN34_INTERNAL_5cdcab0f_4_k_cu_e5025d784cuda3std3__45__cpo5crendE)
_ZN34_INTERNAL_5cdcab0f_4_k_cu_e5025d784cuda3std3__45__cpo5crendE:
	.zero		1
	.type		_ZN34_INTERNAL_5cdcab0f_4_k_cu_e5025d784cuda3std6ranges3__45__cpo4prevE,@object
	.size		_ZN34_INTERNAL_5cdcab0f_4_k_cu_e5025d784cuda3std6ranges3__45__cpo4prevE,(_ZN34_INTERNAL_5cdcab0f_4_k_cu_e5025d784cuda3std6ranges3__45__cpo9iter_moveE - _ZN34_INTERNAL_5cdcab0f_4_k_cu_e5025d784cuda3std6ranges3__45__cpo4prevE)
_ZN34_INTERNAL_5cdcab0f_4_k_cu_e5025d784cuda3std6ranges3__45__cpo4prevE:
	.zero		1
	.type		_ZN34_INTERNAL_5cdcab0f_4_k_cu_e5025d784cuda3std6ranges3__45__cpo9iter_moveE,@object
	.size		_ZN34_INTERNAL_5cdcab0f_4_k_cu_e5025d784cuda3std6ranges3__45__cpo9iter_moveE,(_ZN34_INTERNAL_5cdcab0f_4_k_cu_e5025d786thrust24THRUST_300001_SM_1000_NS6system6detail10sequential3seqE - _ZN34_INTERNAL_5cdcab0f_4_k_cu_e5025d784cuda3std6ranges3__45__cpo9iter_moveE)
_ZN34_INTERNAL_5cdcab0f_4_k_cu_e5025d784cuda3std6ranges3__45__cpo9iter_moveE:
	.zero		1
	.type		_ZN34_INTERNAL_5cdcab0f_4_k_cu_e5025d786thrust24THRUST_300001_SM_1000_NS6system6detail10sequential3seqE,@object
	.size		_ZN34_INTERNAL_5cdcab0f_4_k_cu_e5025d786thrust24THRUST_300001_SM_1000_NS6system6detail10sequential3seqE,(.L_31 - _ZN34_INTERNAL_5cdcab0f_4_k_cu_e5025d786thrust24THRUST_300001_SM_1000_NS6system6detail10sequential3seqE)
_ZN34_INTERNAL_5cdcab0f_4_k_cu_e5025d786thrust24THRUST_300001_SM_1000_NS6system6detail10sequential3seqE:
	.zero		1
.L_31:


//--------------------- .nv.shared._Z12reduceKernelPim --------------------------
	.section	.nv.shared._Z12reduceKernelPim,"aw",@nobits
	.sectionflags	@""
	.align	16
	.zero		1024


//--------------------- .nv.constant0._ZN3cub18CUB_300001_SM_10006detail11EmptyKernelIvEEvv --------------------------
	.section	.nv.constant0._ZN3cub18CUB_300001_SM_10006detail11EmptyKernelIvEEvv,"a",@progbits
	.sectionflags	@""
	.align	4
.nv.constant0._ZN3cub18CUB_300001_SM_10006detail11EmptyKernelIvEEvv:
	.zero		896


//--------------------- .nv.constant0._Z12reduceKernelPim --------------------------
	.section	.nv.constant0._Z12reduceKernelPim,"a",@progbits
	.sectionflags	@""
	.align	4
.nv.constant0._Z12reduceKernelPim:
	.zero		912


//--------------------- SYMBOLS --------------------------

	.type		.nv.reservedSmem.offset0,@object
	.size		.nv.reservedSmem.offset0,0x4
	.type		.nv.reservedSmem.cap,@object
	.size		.nv.reservedSmem.cap,0x4
